//
// Generated by NVIDIA NVVM Compiler
//
// Compiler Build ID: CL-36424714
// Cuda compilation tools, release 13.0, V13.0.88
// Based on NVVM 20.0.0
//

.version 9.0
.target sm_100
.address_size 64

	// .globl	_Z18sumMatrixRowSharedIfEvPT_S1_
// _ZZ18sumMatrixRowSharedIfEvPT_S1_E4data has been demoted

.visible .entry _Z18sumMatrixRowSharedIfEvPT_S1_(
	.param .u64 .ptr .align 1 _Z18sumMatrixRowSharedIfEvPT_S1__param_0,
	.param .u64 .ptr .align 1 _Z18sumMatrixRowSharedIfEvPT_S1__param_1
)
{
	.reg .pred 	%p<10>;
	.reg .b32 	%r<18>;
	.reg .b32 	%f<24>;
	.reg .b64 	%rd<38>;
	// demoted variable
	.shared .align 4 .b8 _ZZ18sumMatrixRowSharedIfEvPT_S1_E4data[512];
	ld.param.u64 	%rd20, [_Z18sumMatrixRowSharedIfEvPT_S1__param_0];
	ld.param.u64 	%rd21, [_Z18sumMatrixRowSharedIfEvPT_S1__param_1];
	cvta.to.global.u64 	%rd1, %rd21;
	cvta.to.global.u64 	%rd2, %rd20;
	mov.u32 	%r2, %ctaid.x;
	add.s32 	%r3, %r2, 1;
	mul.wide.u32 	%rd3, %r3, 12;
	mul.wide.u32 	%rd34, %r2, 12;
	mov.u32 	%r4, %tid.x;
	cvt.u64.u32 	%rd5, %r4;
	shl.b32 	%r5, %r4, 2;
	mov.u32 	%r6, _ZZ18sumMatrixRowSharedIfEvPT_S1_E4data;
	add.s32 	%r1, %r6, %r5;
	mov.u32 	%r7, %ntid.x;
	cvt.u64.u32 	%rd6, %r7;
	sub.s64 	%rd22, 49023, %rd5;
	shr.u64 	%rd23, %rd22, 7;
	add.s64 	%rd24, %rd23, 1;
	and.b64  	%rd7, %rd24, 3;
	and.b64  	%rd8, %rd24, 508;
	mul.wide.u32 	%rd25, %r4, 4;
	add.s64 	%rd26, %rd25, %rd2;
	add.s64 	%rd9, %rd26, 1024;
	cvt.u32.u64 	%r8, %rd6;
	cvt.u32.u64 	%r17, %rd5;
$L__BB0_1:
	mul.lo.s64 	%rd27, %rd34, 49152;
	or.b64  	%rd28, %rd27, %rd5;
	shl.b64 	%rd29, %rd28, 2;
	add.s64 	%rd30, %rd2, %rd29;
	ld.global.f32 	%f23, [%rd30];
	mad.lo.s64 	%rd35, %rd34, 196608, %rd9;
	mov.u64 	%rd36, %rd8;
$L__BB0_2:
	ld.global.f32 	%f8, [%rd35+-512];
	add.f32 	%f9, %f23, %f8;
	ld.global.f32 	%f10, [%rd35];
	add.f32 	%f11, %f9, %f10;
	ld.global.f32 	%f12, [%rd35+512];
	add.f32 	%f13, %f11, %f12;
	ld.global.f32 	%f14, [%rd35+1024];
	add.f32 	%f23, %f13, %f14;
	add.s64 	%rd36, %rd36, -4;
	add.s64 	%rd35, %rd35, 2048;
	setp.ne.s64 	%p1, %rd36, 0;
	@%p1 bra 	$L__BB0_2;
	setp.eq.s64 	%p2, %rd7, 0;
	@%p2 bra 	$L__BB0_7;
	setp.eq.s64 	%p3, %rd7, 1;
	ld.global.f32 	%f15, [%rd35+-512];
	add.f32 	%f23, %f23, %f15;
	@%p3 bra 	$L__BB0_7;
	setp.eq.s64 	%p4, %rd7, 2;
	ld.global.f32 	%f16, [%rd35];
	add.f32 	%f23, %f23, %f16;
	@%p4 bra 	$L__BB0_7;
	ld.global.f32 	%f17, [%rd35+512];
	add.f32 	%f23, %f23, %f17;
$L__BB0_7:
	setp.lt.u32 	%p5, %r8, 2;
	st.shared.f32 	[%r1], %f23;
	bar.sync 	0;
	@%p5 bra 	$L__BB0_12;
	mov.b64 	%rd37, 1;
$L__BB0_9:
	shl.b64 	%rd17, %rd37, 1;
	mul.lo.s64 	%rd18, %rd17, %rd5;
	setp.ge.u64 	%p6, %rd18, %rd6;
	@%p6 bra 	$L__BB0_11;
	cvt.u32.u64 	%r9, %rd37;
	cvt.u32.u64 	%r10, %rd18;
	add.s32 	%r11, %r10, %r9;
	shl.b32 	%r12, %r11, 2;
	add.s32 	%r14, %r6, %r12;
	ld.shared.f32 	%f18, [%r14];
	shl.b32 	%r15, %r10, 2;
	add.s32 	%r16, %r6, %r15;
	ld.shared.f32 	%f19, [%r16];
	add.f32 	%f20, %f18, %f19;
	st.shared.f32 	[%r16], %f20;
$L__BB0_11:
	bar.sync 	0;
	setp.lt.u64 	%p7, %rd17, %rd6;
	mov.u64 	%rd37, %rd17;
	@%p7 bra 	$L__BB0_9;
$L__BB0_12:
	setp.ne.s32 	%p8, %r17, 0;
	@%p8 bra 	$L__BB0_14;
	ld.shared.f32 	%f21, [_ZZ18sumMatrixRowSharedIfEvPT_S1_E4data];
	shl.b64 	%rd32, %rd34, 2;
	add.s64 	%rd33, %rd1, %rd32;
	st.global.f32 	[%rd33], %f21;
$L__BB0_14:
	add.s64 	%rd34, %rd34, 1;
	setp.ne.s64 	%p9, %rd34, %rd3;
	@%p9 bra 	$L__BB0_1;
	ret;

}


// ===== COMPILED SASS (sm_100) =====

	.target	sm_100

	.elftype	@"ET_EXEC"


//--------------------- .note.nv.tkinfo           --------------------------
	.section	.note.nv.tkinfo,"",@"SHT_NOTE"
	.sectionflags	@"SHF_NOTE_NV_TKINFO"
	.tkinfo
        /*0018*/ 	.word	0x00000002
        /*0030*/ 	.string	""
        /*0030*/ 	.string	"ptxas"
        /*0030*/ 	.string	"Cuda compilation tools, release 13.0, V13.0.88"
        /*0030*/ 	.string	"Build cuda_13.0.r13.0/compiler.36424714_0"
        /*0030*/ 	.string	"-arch sm_100 -m 64 "



//--------------------- .note.nv.cuinfo           --------------------------
	.section	.note.nv.cuinfo,"",@"SHT_NOTE"
	.sectionflags	@"SHF_NOTE_NV_CUINFO"
        /*0018*/ 	.short	0x0002
        /*001a*/ 	.short	0x0064
        /*001c*/ 	.short	0x0082
	.zero		2


//--------------------- .nv.info                  --------------------------
	.section	.nv.info,"",@"SHT_CUDA_INFO"
	.align	4


	//----- nvinfo : EIATTR_REGCOUNT
	.align		4
        /*0000*/ 	.byte	0x04, 0x2f
        /*0002*/ 	.short	(.L_1 - .L_0)
	.align		4
.L_0:
        /*0004*/ 	.word	index@(_Z18sumMatrixRowSharedIfEvPT_S1_)
        /*0008*/ 	.word	0x0000001e


	//----- nvinfo : EIATTR_FRAME_SIZE
	.align		4
.L_1:
        /*000c*/ 	.byte	0x04, 0x11
        /*000e*/ 	.short	(.L_3 - .L_2)
	.align		4
.L_2:
        /*0010*/ 	.word	index@(_Z18sumMatrixRowSharedIfEvPT_S1_)
        /*0014*/ 	.word	0x00000000


	//----- nvinfo : EIATTR_MIN_STACK_SIZE
	.align		4
.L_3:
        /*0018*/ 	.byte	0x04, 0x12
        /*001a*/ 	.short	(.L_5 - .L_4)
	.align		4
.L_4:
        /*001c*/ 	.word	index@(_Z18sumMatrixRowSharedIfEvPT_S1_)
        /*0020*/ 	.word	0x00000000
.L_5:


//--------------------- .nv.compat                --------------------------
	.section	.nv.compat,"",@"SHT_CUDA_COMPAT_INFO"
	.align	4
        /*0000*/ 	.byte	0x02, 0x09, 0x00, 0x00, 0x02, 0x02, 0x01, 0x00, 0x02, 0x05, 0x05, 0x00, 0x03, 0x07, 0x01, 0x01
        /*0010*/ 	.byte	0x02, 0x03, 0x00, 0x00, 0x02, 0x06, 0x01, 0x00, 0x04, 0x0b, 0x08, 0x00, 0x09, 0x00, 0x00, 0x00
        /*0020*/ 	.byte	0x00, 0x00, 0x00, 0x00


//--------------------- .nv.info._Z18sumMatrixRowSharedIfEvPT_S1_ --------------------------
	.section	.nv.info._Z18sumMatrixRowSharedIfEvPT_S1_,"",@"SHT_CUDA_INFO"
	.sectionflags	@""
	.align	4


	//----- nvinfo : EIATTR_CUDA_API_VERSION
	.align		4
        /*0000*/ 	.byte	0x04, 0x37
        /*0002*/ 	.short	(.L_7 - .L_6)
.L_6:
        /*0004*/ 	.word	0x00000082


	//----- nvinfo : EIATTR_KPARAM_INFO
	.align		4
.L_7:
        /*0008*/ 	.byte	0x04, 0x17
        /*000a*/ 	.short	(.L_9 - .L_8)
.L_8:
        /*000c*/ 	.word	0x00000000
        /*0010*/ 	.short	0x0001
        /*0012*/ 	.short	0x0008
        /*0014*/ 	.byte	0x00, 0xf5, 0x21, 0x00


	//----- nvinfo : EIATTR_KPARAM_INFO
	.align		4
.L_9:
        /*0018*/ 	.byte	0x04, 0x17
        /*001a*/ 	.short	(.L_11 - .L_10)
.L_10:
        /*001c*/ 	.word	0x00000000
        /*0020*/ 	.short	0x0000
        /*0022*/ 	.short	0x0000
        /*0024*/ 	.byte	0x00, 0xf5, 0x21, 0x00


	//----- nvinfo : EIATTR_SPARSE_MMA_MASK
	.align		4
.L_11:
        /*0028*/ 	.byte	0x03, 0x50
        /*002a*/ 	.short	0x0000


	//----- nvinfo : EIATTR_MAXREG_COUNT
	.align		4
        /*002c*/ 	.byte	0x03, 0x1b
        /*002e*/ 	.short	0x00ff


	//----- nvinfo : EIATTR_NUM_BARRIERS
	.align		4
        /*0030*/ 	.byte	0x02, 0x4c
        /*0032*/ 	.byte	0x01
	.zero		1


	//----- nvinfo : EIATTR_MERCURY_ISA_VERSION
	.align		4
        /*0034*/ 	.byte	0x03, 0x5f
        /*0036*/ 	.short	0x0101


	//----- nvinfo : EIATTR_VRC_CTA_INIT_COUNT
	.align		4
        /*0038*/ 	.byte	0x02, 0x4a
	.zero		1
	.zero		1


	//----- nvinfo : EIATTR_EXIT_INSTR_OFFSETS
	.align		4
        /*003c*/ 	.byte	0x04, 0x1c
        /*003e*/ 	.short	(.L_13 - .L_12)


	//   ....[0]....
.L_12:
        /*0040*/ 	.word	0x00000c90


	//----- nvinfo : EIATTR_CRS_STACK_SIZE
	.align		4
.L_13:
        /*0044*/ 	.byte	0x04, 0x1e
        /*0046*/ 	.short	(.L_15 - .L_14)
.L_14:
        /*0048*/ 	.word	0x00000000


	//----- nvinfo : EIATTR_CBANK_PARAM_SIZE
	.align		4
.L_15:
        /*004c*/ 	.byte	0x03, 0x19
        /*004e*/ 	.short	0x0010


	//----- nvinfo : EIATTR_PARAM_CBANK
	.align		4
        /*0050*/ 	.byte	0x04, 0x0a
        /*0052*/ 	.short	(.L_17 - .L_16)
	.align		4
.L_16:
        /*0054*/ 	.word	index@(.nv.constant0._Z18sumMatrixRowSharedIfEvPT_S1_)
        /*0058*/ 	.short	0x0380
        /*005a*/ 	.short	0x0010


	//----- nvinfo : EIATTR_SW_WAR
	.align		4
.L_17:
        /*005c*/ 	.byte	0x04, 0x36
        /*005e*/ 	.short	(.L_19 - .L_18)
.L_18:
        /*0060*/ 	.word	0x00000008
.L_19:


//--------------------- .nv.callgraph             --------------------------
	.section	.nv.callgraph,"",@"SHT_CUDA_CALLGRAPH"
	.align	4
	.sectionentsize	8
	.align		4
        /*0000*/ 	.word	0x00000000
	.align		4
        /*0004*/ 	.word	0xffffffff
	.align		4
        /*0008*/ 	.word	0x00000000
	.align		4
        /*000c*/ 	.word	0xfffffffe
	.align		4
        /*0010*/ 	.word	0x00000000
	.align		4
        /*0014*/ 	.word	0xfffffffd
	.align		4
        /*0018*/ 	.word	0x00000000
	.align		4
        /*001c*/ 	.word	0xfffffffc


//--------------------- .text._Z18sumMatrixRowSharedIfEvPT_S1_ --------------------------
	.section	.text._Z18sumMatrixRowSharedIfEvPT_S1_,"ax",@progbits
	.align	128
        .global         _Z18sumMatrixRowSharedIfEvPT_S1_
        .type           _Z18sumMatrixRowSharedIfEvPT_S1_,@function
        .size           _Z18sumMatrixRowSharedIfEvPT_S1_,(.L_x_17 - _Z18sumMatrixRowSharedIfEvPT_S1_)
        .other          _Z18sumMatrixRowSharedIfEvPT_S1_,@"STO_CUDA_ENTRY STV_DEFAULT"
_Z18sumMatrixRowSharedIfEvPT_S1_:
.text._Z18sumMatrixRowSharedIfEvPT_S1_:
[----:B------:R-:W-:Y:S01]  /*0000*/  LDC R1, c[0x0][0x37c] ;  /* 0x0000df00ff017b82 */ /* 0x000fe20000000800 */
[----:B------:R-:W0:Y:S07]  /*0010*/  S2R R9, SR_TID.X ;  /* 0x0000000000097919 */ /* 0x000e2e0000002100 */
[----:B------:R-:W1:Y:S01]  /*0020*/  S2UR UR6, SR_CTAID.X ;  /* 0x00000000000679c3 */ /* 0x000e620000002500 */
[----:B------:R-:W-:Y:S01]  /*0030*/  UMOV UR4, 0x400 ;  /* 0x0000040000047882 */ /* 0x000fe20000000000 */
[----:B------:R-:W2:Y:S01]  /*0040*/  LDCU.64 UR10, c[0x0][0x358] ;  /* 0x00006b00ff0a77ac */ /* 0x000ea20008000a00 */
[----:B------:R-:W3:Y:S05]  /*0050*/  LDCU UR12, c[0x0][0x360] ;  /* 0x00006c00ff0c77ac */ /* 0x000eea0008000800 */
[----:B------:R-:W4:Y:S08]  /*0060*/  S2UR UR5, SR_CgaCtaId ;  /* 0x00000000000579c3 */ /* 0x000f300000008800 */
[----:B------:R-:W5:Y:S01]  /*0070*/  LDC.64 R2, c[0x0][0x380] ;  /* 0x0000e000ff027b82 */ /* 0x000f620000000a00 */
[----:B-1----:R-:W-:-:S02]  /*0080*/  UIMAD.WIDE.U32 UR8, UR6, 0xc, URZ ;  /* 0x0000000c060878a5 */ /* 0x002fc4000f8e00ff */
[----:B------:R-:W-:-:S04]  /*0090*/  UIADD3 UR6, UPT, UPT, UR6, 0x1, URZ ;  /* 0x0000000106067890 */ /* 0x000fc8000fffe0ff */
[----:B------:R-:W-:Y:S01]  /*00a0*/  MOV R5, UR9 ;  /* 0x0000000900057c02 */ /* 0x000fe20008000f00 */
[----:B------:R-:W-:Y:S01]  /*00b0*/  IMAD.U32 R4, RZ, RZ, UR8 ;  /* 0x00000008ff047e24 */ /* 0x000fe2000f8e00ff */
[C---:B0-----:R-:W-:Y:S01]  /*00c0*/  IADD3 R10, P0, PT, -R9.reuse, 0xbf7f, RZ ;  /* 0x0000bf7f090a7810 */ /* 0x041fe20007f1e1ff */
[----:B----4-:R-:W-:Y:S02]  /*00d0*/  ULEA UR4, UR5, UR4, 0x18 ;  /* 0x0000000405047291 */ /* 0x010fe4000f8ec0ff */
[----:B------:R-:W-:Y:S01]  /*00e0*/  IMAD.MOV.U32 R0, RZ, RZ, R5 ;  /* 0x000000ffff007224 */ /* 0x000fe200078e0005 */
[----:B------:R-:W-:Y:S01]  /*00f0*/  UIMAD.WIDE.U32 UR6, UR6, 0xc, URZ ;  /* 0x0000000c060678a5 */ /* 0x000fe2000f8e00ff */
[----:B------:R-:W-:Y:S02]  /*0100*/  IMAD.X R7, RZ, RZ, -0x1, P0 ;  /* 0xffffffffff077424 */ /* 0x000fe400000e06ff */
[----:B------:R-:W-:Y:S02]  /*0110*/  IMAD.U32 R6, RZ, RZ, UR4 ;  /* 0x00000004ff067e24 */ /* 0x000fe4000f8e00ff */
[----:B-----5:R-:W-:Y:S01]  /*0120*/  IMAD.WIDE.U32 R2, R9, 0x4, R2 ;  /* 0x0000000409027825 */ /* 0x020fe200078e0002 */
[----:B------:R-:W-:-:S02]  /*0130*/  SHF.R.U64 R10, R10, 0x7, R7 ;  /* 0x000000070a0a7819 */ /* 0x000fc40000001207 */
[----:B------:R-:W-:Y:S01]  /*0140*/  LEA R8, R9, R6, 0x2 ;  /* 0x0000000609087211 */ /* 0x000fe200078e10ff */
[----:B------:R-:W-:Y:S01]  /*0150*/  IMAD.MOV.U32 R7, RZ, RZ, R4 ;  /* 0x000000ffff077224 */ /* 0x000fe200078e0004 */
[----:B------:R-:W-:Y:S02]  /*0160*/  IADD3 R2, P0, PT, R2, 0x400, RZ ;  /* 0x0000040002027810 */ /* 0x000fe40007f1e0ff */
[----:B------:R-:W-:-:S03]  /*0170*/  IADD3 R10, PT, PT, R10, 0x1, RZ ;  /* 0x000000010a0a7810 */ /* 0x000fc60007ffe0ff */
[----:B------:R-:W-:Y:S01]  /*0180*/  IMAD.X R3, RZ, RZ, R3, P0 ;  /* 0x000000ffff037224 */ /* 0x000fe200000e0603 */
[C---:B------:R-:W-:Y:S02]  /*0190*/  LOP3.LUT R25, R10.reuse, 0x3, RZ, 0xc0, !PT ;  /* 0x000000030a197812 */ /* 0x040fe400078ec0ff */
[----:B--23--:R-:W-:-:S07]  /*01a0*/  LOP3.LUT R10, R10, 0x1fc, RZ, 0xc0, !PT ;  /* 0x000001fc0a0a7812 */ /* 0x00cfce00078ec0ff */
.L_x_15:
[----:B0-----:R-:W0:Y:S01]  /*01b0*/  LDCU.64 UR4, c[0x0][0x380] ;  /* 0x00007000ff0477ac */ /* 0x001e220008000a00 */
[----:B-1----:R-:W-:-:S04]  /*01c0*/  IMAD.WIDE.U32 R4, R7, 0xc000, RZ ;  /* 0x0000c00007047825 */ /* 0x002fc800078e00ff */
[----:B------:R-:W-:Y:S01]  /*01d0*/  IMAD R11, R0, 0xc000, RZ ;  /* 0x0000c000000b7824 */ /* 0x000fe200078e02ff */
[----:B------:R-:W-:-:S03]  /*01e0*/  LOP3.LUT R4, R4, R9, RZ, 0xfc, !PT ;  /* 0x0000000904047212 */ /* 0x000fc600078efcff */
[----:B------:R-:W-:Y:S01]  /*01f0*/  IMAD.IADD R5, R5, 0x1, R11 ;  /* 0x0000000105057824 */ /* 0x000fe200078e020b */
[----:B0-----:R-:W-:-:S04]  /*0200*/  LEA R14, P0, R4, UR4, 0x2 ;  /* 0x00000004040e7c11 */ /* 0x001fc8000f8010ff */
[----:B------:R-:W-:-:S05]  /*0210*/  LEA.HI.X R15, R4, UR5, R5, 0x2, P0 ;  /* 0x00000005040f7c11 */ /* 0x000fca00080f1405 */
[----:B------:R0:W5:Y:S01]  /*0220*/  LDG.E R13, desc[UR10][R14.64] ;  /* 0x0000000a0e0d7981 */ /* 0x000162000c1e1900 */
[----:B------:R-:W-:Y:S01]  /*0230*/  ISETP.GT.U32.AND P0, PT, R10, RZ, PT ;  /* 0x000000ff0a00720c */ /* 0x000fe20003f04070 */
[----:B------:R-:W-:Y:S01]  /*0240*/  IMAD R11, R0, 0x30000, RZ ;  /* 0x00030000000b7824 */ /* 0x000fe200078e02ff */
[----:B------:R-:W-:Y:S01]  /*0250*/  BSSY.RECONVERGENT B1, `(.L_x_0) ;  /* 0x0000067000017945 */ /* 0x000fe20003800200 */
[----:B------:R-:W-:Y:S01]  /*0260*/  IMAD.WIDE.U32 R4, R7, 0x30000, R2 ;  /* 0x0003000007047825 */ /* 0x000fe200078e0002 */
[----:B------:R-:W-:Y:S02]  /*0270*/  ISETP.GT.AND.EX P0, PT, RZ, RZ, PT, P0 ;  /* 0x000000ffff00720c */ /* 0x000fe40003f04300 */
[----:B------:R-:W-:Y:S01]  /*0280*/  BSSY.RELIABLE B0, `(.L_x_1) ;  /* 0x0000052000007945 */ /* 0x000fe20003800100 */
[----:B------:R-:W-:Y:S01]  /*0290*/  MOV R12, R10 ;  /* 0x0000000a000c7202 */ /* 0x000fe20000000f00 */
[----:B------:R-:W-:Y:S02]  /*02a0*/  IMAD.IADD R5, R5, 0x1, R11 ;  /* 0x0000000105057824 */ /* 0x000fe400078e020b */
[----:B------:R-:W-:-:S07]  /*02b0*/  IMAD.MOV.U32 R11, RZ, RZ, RZ ;  /* 0x000000ffff0b7224 */ /* 0x000fce00078e00ff */
[----:B0-----:R-:W-:Y:S05]  /*02c0*/  @!P0 BRA `(.L_x_2) ;  /* 0x0000000400348947 */ /* 0x001fea0003800000 */
[----:B------:R-:W-:Y:S01]  /*02d0*/  ISETP.GT.U32.AND P1, PT, R12, 0xc, PT ;  /* 0x0000000c0c00780c */ /* 0x000fe20003f24070 */
[----:B------:R-:W-:Y:S01]  /*02e0*/  BSSY.RECONVERGENT B2, `(.L_x_3) ;  /* 0x000002c000027945 */ /* 0x000fe20003800200 */
[----:B------:R-:W-:Y:S02]  /*02f0*/  PLOP3.LUT P0, PT, PT, PT, PT, 0x80, 0x8 ;  /* 0x000000000008781c */ /* 0x000fe40003f0f070 */
[----:B------:R-:W-:-:S13]  /*0300*/  ISETP.GT.AND.EX P1, PT, R11, RZ, PT, P1 ;  /* 0x000000ff0b00720c */ /* 0x000fda0003f24310 */
[----:B------:R-:W-:Y:S05]  /*0310*/  @!P1 BRA `(.L_x_4) ;  /* 0x0000000000a09947 */ /* 0x000fea0003800000 */
[----:B------:R-:W-:-:S13]  /*0320*/  PLOP3.LUT P0, PT, PT, PT, PT, 0x8, 0x80 ;  /* 0x000000000080781c */ /* 0x000fda0003f0e170 */
.L_x_5:
[----:B------:R-:W2:Y:S04]  /*0330*/  LDG.E R24, desc[UR10][R4.64+-0x200] ;  /* 0xfffe000a04187981 */ /* 0x000ea8000c1e1900 */
[----:B------:R-:W3:Y:S04]  /*0340*/  LDG.E R27, desc[UR10][R4.64] ;  /* 0x0000000a041b7981 */ /* 0x000ee8000c1e1900 */
[----:B------:R-:W4:Y:S04]  /*0350*/  LDG.E R23, desc[UR10][R4.64+0x200] ;  /* 0x0002000a04177981 */ /* 0x000f28000c1e1900 */
        /* <DEDUP_REMOVED lines=8> */
[----:B------:R-:W4:Y:S01]  /*03e0*/  LDG.E R15, desc[UR10][R4.64+0x1400] ;  /* 0x0014000a040f7981 */ /* 0x000f22000c1e1900 */
[----:B--2--5:R-:W-:-:S03]  /*03f0*/  FADD R24, R24, R13 ;  /* 0x0000000d18187221 */ /* 0x024fc60000000000 */
[----:B------:R-:W2:Y:S01]  /*0400*/  LDG.E R13, desc[UR10][R4.64+0x1600] ;  /* 0x0016000a040d7981 */ /* 0x000ea2000c1e1900 */
[----:B---3--:R-:W-:-:S03]  /*0410*/  FADD R26, R24, R27 ;  /* 0x0000001b181a7221 */ /* 0x008fc60000000000 */
[----:B------:R-:W3:Y:S01]  /*0420*/  LDG.E R24, desc[UR10][R4.64+0x1800] ;  /* 0x0018000a04187981 */ /* 0x000ee2000c1e1900 */
[----:B----4-:R-:W-:-:S03]  /*0430*/  FADD R27, R26, R23 ;  /* 0x000000171a1b7221 */ /* 0x010fc60000000000 */
[----:B------:R-:W4:Y:S01]  /*0440*/  LDG.E R23, desc[UR10][R4.64+0x1a00] ;  /* 0x001a000a04177981 */ /* 0x000f22000c1e1900 */
[----:B------:R-:W-:-:S03]  /*0450*/  FADD R27, R27, R22 ;  /* 0x000000161b1b7221 */ /* 0x000fc60000000000 */
[----:B------:R0:W4:Y:S01]  /*0460*/  LDG.E R22, desc[UR10][R4.64+0x1c00] ;  /* 0x001c000a04167981 */ /* 0x000122000c1e1900 */
[----:B------:R-:W-:Y:S01]  /*0470*/  IADD3 R12, P1, PT, R12, -0x10, RZ ;  /* 0xfffffff00c0c7810 */ /* 0x000fe20007f3e0ff */
[----:B------:R-:W-:-:S03]  /*0480*/  FADD R14, R27, R14 ;  /* 0x0000000e1b0e7221 */ /* 0x000fc60000000000 */
[----:B------:R-:W-:Y:S01]  /*0490*/  IADD3.X R11, PT, PT, R11, -0x1, RZ, P1, !PT ;  /* 0xffffffff0b0b7810 */ /* 0x000fe20000ffe4ff */
[----:B------:R-:W-:Y:S01]  /*04a0*/  FADD R21, R14, R21 ;  /* 0x000000150e157221 */ /* 0x000fe20000000000 */
[----:B------:R-:W-:-:S03]  /*04b0*/  ISETP.GT.U32.AND P1, PT, R12, 0xc, PT ;  /* 0x0000000c0c00780c */ /* 0x000fc60003f24070 */
[----:B------:R-:W-:Y:S01]  /*04c0*/  FADD R20, R21, R20 ;  /* 0x0000001415147221 */ /* 0x000fe20000000000 */
[----:B------:R-:W-:Y:S02]  /*04d0*/  ISETP.GT.AND.EX P1, PT, R11, RZ, PT, P1 ;  /* 0x000000ff0b00720c */ /* 0x000fe40003f24310 */
[----:B0-----:R-:W-:Y:S01]  /*04e0*/  IADD3 R4, P2, PT, R4, 0x2000, RZ ;  /* 0x0000200004047810 */ /* 0x001fe20007f5e0ff */
[----:B------:R-:W-:-:S04]  /*04f0*/  FADD R19, R20, R19 ;  /* 0x0000001314137221 */ /* 0x000fc80000000000 */
[----:B------:R-:W-:Y:S01]  /*0500*/  FADD R18, R19, R18 ;  /* 0x0000001213127221 */ /* 0x000fe20000000000 */
[----:B------:R-:W-:-:S03]  /*0510*/  IMAD.X R5, RZ, RZ, R5, P2 ;  /* 0x000000ffff057224 */ /* 0x000fc600010e0605 */
[----:B------:R-:W-:-:S04]  /*0520*/  FADD R17, R18, R17 ;  /* 0x0000001112117221 */ /* 0x000fc80000000000 */
[----:B------:R-:W-:-:S04]  /*0530*/  FADD R16, R17, R16 ;  /* 0x0000001011107221 */ /* 0x000fc80000000000 */
[----:B------:R-:W-:-:S04]  /*0540*/  FADD R16, R16, R15 ;  /* 0x0000000f10107221 */ /* 0x000fc80000000000 */
[----:B--2---:R-:W-:-:S04]  /*0550*/  FADD R13, R16, R13 ;  /* 0x0000000d100d7221 */ /* 0x004fc80000000000 */
[----:B---3--:R-:W-:-:S04]  /*0560*/  FADD R24, R13, R24 ;  /* 0x000000180d187221 */ /* 0x008fc80000000000 */
[----:B----4-:R-:W-:-:S04]  /*0570*/  FADD R23, R24, R23 ;  /* 0x0000001718177221 */ /* 0x010fc80000000000 */
[----:B------:R-:W-:Y:S01]  /*0580*/  FADD R13, R23, R22 ;  /* 0x00000016170d7221 */ /* 0x000fe20000000000 */
[----:B------:R-:W-:Y:S06]  /*0590*/  @P1 BRA `(.L_x_5) ;  /* 0xfffffffc00641947 */ /* 0x000fec000383ffff */
.L_x_4:
[----:B------:R-:W-:Y:S05]  /*05a0*/  BSYNC.RECONVERGENT B2 ;  /* 0x0000000000027941 */ /* 0x000fea0003800200 */
.L_x_3:
[----:B------:R-:W-:Y:S01]  /*05b0*/  ISETP.GT.U32.AND P1, PT, R12, 0x4, PT ;  /* 0x000000040c00780c */ /* 0x000fe20003f24070 */
[----:B------:R-:W-:Y:S03]  /*05c0*/  BSSY.RECONVERGENT B2, `(.L_x_6) ;  /* 0x0000019000027945 */ /* 0x000fe60003800200 */
[----:B------:R-:W-:-:S13]  /*05d0*/  ISETP.GT.AND.EX P1, PT, R11, RZ, PT, P1 ;  /* 0x000000ff0b00720c */ /* 0x000fda0003f24310 */
[----:B------:R-:W-:Y:S05]  /*05e0*/  @!P1 BRA `(.L_x_7) ;  /* 0x0000000000589947 */ /* 0x000fea0003800000 */
[----:B------:R-:W2:Y:S04]  /*05f0*/  LDG.E R16, desc[UR10][R4.64+-0x200] ;  /* 0xfffe000a04107981 */ /* 0x000ea8000c1e1900 */
[----:B------:R-:W3:Y:S04]  /*0600*/  LDG.E R15, desc[UR10][R4.64] ;  /* 0x0000000a040f7981 */ /* 0x000ee8000c1e1900 */
[----:B------:R-:W4:Y:S04]  /*0610*/  LDG.E R18, desc[UR10][R4.64+0x200] ;  /* 0x0002000a04127981 */ /* 0x000f28000c1e1900 */
[----:B------:R-:W4:Y:S04]  /*0620*/  LDG.E R20, desc[UR10][R4.64+0x400] ;  /* 0x0004000a04147981 */ /* 0x000f28000c1e1900 */
[----:B------:R-:W4:Y:S04]  /*0630*/  LDG.E R22, desc[UR10][R4.64+0x600] ;  /* 0x0006000a04167981 */ /* 0x000f28000c1e1900 */
[----:B------:R-:W4:Y:S04]  /*0640*/  LDG.E R24, desc[UR10][R4.64+0x800] ;  /* 0x0008000a04187981 */ /* 0x000f28000c1e1900 */
[----:B------:R-:W4:Y:S04]  /*0650*/  LDG.E R26, desc[UR10][R4.64+0xa00] ;  /* 0x000a000a041a7981 */ /* 0x000f28000c1e1900 */
[----:B------:R0:W4:Y:S01]  /*0660*/  LDG.E R14, desc[UR10][R4.64+0xc00] ;  /* 0x000c000a040e7981 */ /* 0x000122000c1e1900 */
[----:B------:R-:W-:-:S02]  /*0670*/  IADD3 R12, P1, PT, R12, -0x8, RZ ;  /* 0xfffffff80c0c7810 */ /* 0x000fc40007f3e0ff */
[----:B------:R-:W-:Y:S02]  /*0680*/  PLOP3.LUT P0, PT, PT, PT, PT, 0x8, 0x80 ;  /* 0x000000000080781c */ /* 0x000fe40003f0e170 */
[----:B------:R-:W-:Y:S01]  /*0690*/  IADD3.X R11, PT, PT, R11, -0x1, RZ, P1, !PT ;  /* 0xffffffff0b0b7810 */ /* 0x000fe20000ffe4ff */
[----:B--2--5:R-:W-:-:S04]  /*06a0*/  FADD R16, R13, R16 ;  /* 0x000000100d107221 */ /* 0x024fc80000000000 */
[----:B---3--:R-:W-:Y:S01]  /*06b0*/  FADD R15, R16, R15 ;  /* 0x0000000f100f7221 */ /* 0x008fe20000000000 */
[----:B------:R-:W-:-:S03]  /*06c0*/  IADD3 R16, P2, PT, R4, 0x1000, RZ ;  /* 0x0000100004107810 */ /* 0x000fc60007f5e0ff */
[----:B----4-:R-:W-:Y:S01]  /*06d0*/  FADD R15, R15, R18 ;  /* 0x000000120f0f7221 */ /* 0x010fe20000000000 */
[----:B0-----:R-:W-:Y:S01]  /*06e0*/  IADD3.X R5, PT, PT, RZ, R5, RZ, P2, !PT ;  /* 0x00000005ff057210 */ /* 0x001fe200017fe4ff */
[----:B------:R-:W-:Y:S02]  /*06f0*/  IMAD.MOV.U32 R4, RZ, RZ, R16 ;  /* 0x000000ffff047224 */ /* 0x000fe400078e0010 */
[----:B------:R-:W-:-:S04]  /*0700*/  FADD R15, R15, R20 ;  /* 0x000000140f0f7221 */ /* 0x000fc80000000000 */
[----:B------:R-:W-:-:S04]  /*0710*/  FADD R15, R15, R22 ;  /* 0x000000160f0f7221 */ /* 0x000fc80000000000 */
[----:B------:R-:W-:-:S04]  /*0720*/  FADD R15, R15, R24 ;  /* 0x000000180f0f7221 */ /* 0x000fc80000000000 */
[----:B------:R-:W-:-:S04]  /*0730*/  FADD R15, R15, R26 ;  /* 0x0000001a0f0f7221 */ /* 0x000fc80000000000 */
[----:B------:R-:W-:-:S07]  /*0740*/  FADD R13, R15, R14 ;  /* 0x0000000e0f0d7221 */ /* 0x000fce0000000000 */
.L_x_7:
[----:B------:R-:W-:Y:S05]  /*0750*/  BSYNC.RECONVERGENT B2 ;  /* 0x0000000000027941 */ /* 0x000fea0003800200 */
.L_x_6:
[----:B------:R-:W-:-:S04]  /*0760*/  ISETP.NE.U32.AND P1, PT, R12, RZ, PT ;  /* 0x000000ff0c00720c */ /* 0x000fc80003f25070 */
[----:B------:R-:W-:-:S13]  /*0770*/  ISETP.NE.OR.EX P0, PT, R11, RZ, P0, P1 ;  /* 0x000000ff0b00720c */ /* 0x000fda0000705710 */
[----:B------:R-:W-:Y:S05]  /*0780*/  @!P0 BREAK.RELIABLE B0 ;  /* 0x0000000000008942 */ /* 0x000fea0003800100 */
[----:B------:R-:W-:Y:S05]  /*0790*/  @!P0 BRA `(.L_x_8) ;  /* 0x0000000000488947 */ /* 0x000fea0003800000 */
.L_x_2:
[----:B------:R-:W-:Y:S05]  /*07a0*/  BSYNC.RELIABLE B0 ;  /* 0x0000000000007941 */ /* 0x000fea0003800100 */
.L_x_1:
[----:B------:R-:W2:Y:S04]  /*07b0*/  LDG.E R14, desc[UR10][R4.64+-0x200] ;  /* 0xfffe000a040e7981 */ /* 0x000ea8000c1e1900 */
[----:B------:R-:W3:Y:S04]  /*07c0*/  LDG.E R15, desc[UR10][R4.64] ;  /* 0x0000000a040f7981 */ /* 0x000ee8000c1e1900 */
[----:B------:R-:W4:Y:S04]  /*07d0*/  LDG.E R17, desc[UR10][R4.64+0x200] ;  /* 0x0002000a04117981 */ /* 0x000f28000c1e1900 */
[----:B------:R0:W4:Y:S01]  /*07e0*/  LDG.E R19, desc[UR10][R4.64+0x400] ;  /* 0x0004000a04137981 */ /* 0x000122000c1e1900 */
[----:B------:R-:W-:-:S04]  /*07f0*/  IADD3 R12, P0, PT, R12, -0x4, RZ ;  /* 0xfffffffc0c0c7810 */ /* 0x000fc80007f1e0ff */
[----:B------:R-:W-:Y:S02]  /*0800*/  IADD3.X R11, PT, PT, R11, -0x1, RZ, P0, !PT ;  /* 0xffffffff0b0b7810 */ /* 0x000fe400007fe4ff */
[----:B------:R-:W-:-:S04]  /*0810*/  ISETP.NE.U32.AND P0, PT, R12, RZ, PT ;  /* 0x000000ff0c00720c */ /* 0x000fc80003f05070 */
[----:B------:R-:W-:Y:S01]  /*0820*/  ISETP.NE.AND.EX P0, PT, R11, RZ, PT, P0 ;  /* 0x000000ff0b00720c */ /* 0x000fe20003f05300 */
[----:B--2--5:R-:W-:-:S04]  /*0830*/  FADD R14, R14, R13 ;  /* 0x0000000d0e0e7221 */ /* 0x024fc80000000000 */
[----:B---3--:R-:W-:Y:S01]  /*0840*/  FADD R14, R14, R15 ;  /* 0x0000000f0e0e7221 */ /* 0x008fe20000000000 */
[----:B------:R-:W-:-:S03]  /*0850*/  IADD3 R15, P1, PT, R4, 0x800, RZ ;  /* 0x00000800040f7810 */ /* 0x000fc60007f3e0ff */
[----:B----4-:R-:W-:Y:S01]  /*0860*/  FADD R14, R14, R17 ;  /* 0x000000110e0e7221 */ /* 0x010fe20000000000 */
[----:B------:R-:W-:Y:S01]  /*0870*/  IADD3.X R16, PT, PT, RZ, R5, RZ, P1, !PT ;  /* 0x00000005ff107210 */ /* 0x000fe20000ffe4ff */
[----:B0-----:R-:W-:Y:S02]  /*0880*/  IMAD.MOV.U32 R4, RZ, RZ, R15 ;  /* 0x000000ffff047224 */ /* 0x001fe400078e000f */
[----:B------:R-:W-:Y:S01]  /*0890*/  FADD R13, R14, R19 ;  /* 0x000000130e0d7221 */ /* 0x000fe20000000000 */
[----:B------:R-:W-:Y:S01]  /*08a0*/  MOV R5, R16 ;  /* 0x0000001000057202 */ /* 0x000fe20000000f00 */
[----:B------:R-:W-:Y:S06]  /*08b0*/  @P0 BRA `(.L_x_1) ;  /* 0xfffffffc00bc0947 */ /* 0x000fec000383ffff */
.L_x_8:
[----:B------:R-:W-:Y:S05]  /*08c0*/  BSYNC.RECONVERGENT B1 ;  /* 0x0000000000017941 */ /* 0x000fea0003800200 */
.L_x_0:
[----:B------:R-:W-:Y:S05]  /*08d0*/  WARPSYNC.ALL ;  /* 0x0000000000007948 */ /* 0x000fea0003800000 */
[----:B------:R-:W-:Y:S01]  /*08e0*/  ISETP.NE.U32.AND P0, PT, R25, RZ, PT ;  /* 0x000000ff1900720c */ /* 0x000fe20003f05070 */
[----:B------:R-:W-:Y:S03]  /*08f0*/  BSSY.RECONVERGENT B1, `(.L_x_9) ;  /* 0x000000e000017945 */ /* 0x000fe60003800200 */
[----:B------:R-:W-:-:S13]  /*0900*/  ISETP.NE.AND.EX P0, PT, RZ, RZ, PT, P0 ;  /* 0x000000ffff00720c */ /* 0x000fda0003f05300 */
[----:B------:R-:W-:Y:S05]  /*0910*/  @!P0 BRA `(.L_x_10) ;  /* 0x00000000002c8947 */ /* 0x000fea0003800000 */
[----:B------:R-:W2:Y:S01]  /*0920*/  LDG.E R12, desc[UR10][R4.64+-0x200] ;  /* 0xfffe000a040c7981 */ /* 0x000ea2000c1e1900 */
[----:B------:R-:W-:-:S04]  /*0930*/  ISETP.NE.U32.AND P0, PT, R25, 0x1, PT ;  /* 0x000000011900780c */ /* 0x000fc80003f05070 */
[----:B------:R-:W-:Y:S01]  /*0940*/  ISETP.NE.AND.EX P0, PT, RZ, RZ, PT, P0 ;  /* 0x000000ffff00720c */ /* 0x000fe20003f05300 */
[----:B--2--5:R-:W-:-:S12]  /*0950*/  FADD R13, R13, R12 ;  /* 0x0000000c0d0d7221 */ /* 0x024fd80000000000 */
[----:B------:R-:W-:Y:S05]  /*0960*/  @!P0 BRA `(.L_x_10) ;  /* 0x0000000000188947 */ /* 0x000fea0003800000 */
[----:B------:R-:W-:Y:S01]  /*0970*/  ISETP.NE.U32.AND P0, PT, R25, 0x2, PT ;  /* 0x000000021900780c */ /* 0x000fe20003f05070 */
[----:B------:R-:W2:Y:S03]  /*0980*/  LDG.E R12, desc[UR10][R4.64] ;  /* 0x0000000a040c7981 */ /* 0x000ea6000c1e1900 */
[----:B------:R-:W-:-:S13]  /*0990*/  ISETP.NE.AND.EX P0, PT, RZ, RZ, PT, P0 ;  /* 0x000000ffff00720c */ /* 0x000fda0003f05300 */
[----:B------:R-:W3:Y:S01]  /*09a0*/  @P0 LDG.E R14, desc[UR10][R4.64+0x200] ;  /* 0x0002000a040e0981 */ /* 0x000ee2000c1e1900 */
[----:B--2---:R-:W-:-:S04]  /*09b0*/  FADD R13, R13, R12 ;  /* 0x0000000c0d0d7221 */ /* 0x004fc80000000000 */
[----:B---3--:R-:W-:-:S07]  /*09c0*/  @P0 FADD R13, R13, R14 ;  /* 0x0000000e0d0d0221 */ /* 0x008fce0000000000 */
.L_x_10:
[----:B------:R-:W-:Y:S05]  /*09d0*/  BSYNC.RECONVERGENT B1 ;  /* 0x0000000000017941 */ /* 0x000fea0003800200 */
.L_x_9:
[----:B-----5:R0:W-:Y:S01]  /*09e0*/  STS [R8], R13 ;  /* 0x0000000d08007388 */ /* 0x0201e20000000800 */
[----:B------:R-:W-:Y:S01]  /*09f0*/  UISETP.GE.U32.AND UP0, UPT, UR12, 0x2, UPT ;  /* 0x000000020c00788c */ /* 0x000fe2000bf06070 */
[----:B------:R-:W-:Y:S01]  /*0a00*/  BAR.SYNC.DEFER_BLOCKING 0x0 ;  /* 0x0000000000007b1d */ /* 0x000fe20000010000 */
[----:B------:R-:W-:-:S07]  /*0a10*/  ISETP.NE.AND P1, PT, R9, RZ, PT ;  /* 0x000000ff0900720c */ /* 0x000fce0003f25270 */
[----:B0-----:R-:W-:Y:S06]  /*0a20*/  BRA.U !UP0, `(.L_x_11) ;  /* 0x0000000108547547 */ /* 0x001fec000b800000 */
[----:B------:R-:W-:Y:S01]  /*0a30*/  UMOV UR5, 0x1 ;  /* 0x0000000100057882 */ /* 0x000fe20000000000 */
[----:B------:R-:W-:-:S05]  /*0a40*/  UMOV UR4, URZ ;  /* 0x000000ff00047c82 */ /* 0x000fca0008000000 */
.L_x_12:
[----:B------:R-:W-:Y:S02]  /*0a50*/  USHF.L.U32 UR8, UR5, 0x1, URZ ;  /* 0x0000000105087899 */ /* 0x000fe400080006ff */
[----:B------:R-:W-:Y:S02]  /*0a60*/  USHF.L.U64.HI UR4, UR5, 0x1, UR4 ;  /* 0x0000000105047899 */ /* 0x000fe40008010204 */
[----:B------:R-:W-:Y:S02]  /*0a70*/  UISETP.GE.U32.AND UP0, UPT, UR8, UR12, UPT ;  /* 0x0000000c0800728c */ /* 0x000fe4000bf06070 */
[C---:B0-----:R-:W-:Y:S02]  /*0a80*/  IMAD.WIDE.U32 R4, R9.reuse, UR8, RZ ;  /* 0x0000000809047c25 */ /* 0x041fe4000f8e00ff */
[----:B------:R-:W-:Y:S02]  /*0a90*/  UISETP.GE.U32.AND.EX UP0, UPT, UR4, URZ, UPT, UP0 ;  /* 0x000000ff0400728c */ /* 0x000fe4000bf06100 */
[----:B------:R-:W-:Y:S01]  /*0aa0*/  IMAD R11, R9, UR4, RZ ;  /* 0x00000004090b7c24 */ /* 0x000fe2000f8e02ff */
[----:B------:R-:W-:-:S03]  /*0ab0*/  ISETP.GE.U32.AND P0, PT, R4, UR12, PT ;  /* 0x0000000c04007c0c */ /* 0x000fc6000bf06070 */
[----:B------:R-:W-:-:S05]  /*0ac0*/  IMAD.IADD R5, R5, 0x1, R11 ;  /* 0x0000000105057824 */ /* 0x000fca00078e020b */
[----:B------:R-:W-:-:S13]  /*0ad0*/  ISETP.GE.U32.AND.EX P0, PT, R5, RZ, PT, P0 ;  /* 0x000000ff0500720c */ /* 0x000fda0003f06100 */
[C---:B------:R-:W-:Y:S01]  /*0ae0*/  @!P0 IADD3 R5, PT, PT, R4.reuse, UR5, RZ ;  /* 0x0000000504058c10 */ /* 0x040fe2000fffe0ff */
[----:B------:R-:W-:Y:S01]  /*0af0*/  @!P0 IMAD R4, R4, 0x4, R6 ;  /* 0x0000000404048824 */ /* 0x000fe200078e0206 */
[----:B------:R-:W-:Y:S02]  /*0b00*/  UMOV UR5, UR8 ;  /* 0x0000000800057c82 */ /* 0x000fe40008000000 */
[----:B------:R-:W-:Y:S02]  /*0b10*/  @!P0 LEA R5, R5, R6, 0x2 ;  /* 0x0000000605058211 */ /* 0x000fe400078e10ff */
[----:B------:R-:W-:Y:S04]  /*0b20*/  @!P0 LDS R12, [R4] ;  /* 0x00000000040c8984 */ /* 0x000fe80000000800 */
[----:B------:R-:W0:Y:S02]  /*0b30*/  @!P0 LDS R5, [R5] ;  /* 0x0000000005058984 */ /* 0x000e240000000800 */
[----:B0-----:R-:W-:-:S05]  /*0b40*/  @!P0 FADD R11, R5, R12 ;  /* 0x0000000c050b8221 */ /* 0x001fca0000000000 */
[----:B------:R0:W-:Y:S01]  /*0b50*/  @!P0 STS [R4], R11 ;  /* 0x0000000b04008388 */ /* 0x0001e20000000800 */
[----:B------:R-:W-:Y:S06]  /*0b60*/  BAR.SYNC.DEFER_BLOCKING 0x0 ;  /* 0x0000000000007b1d */ /* 0x000fec0000010000 */
[----:B------:R-:W-:Y:S05]  /*0b70*/  BRA.U !UP0, `(.L_x_12) ;  /* 0xfffffffd08b47547 */ /* 0x000fea000b83ffff */
.L_x_11:
[----:B------:R-:W-:Y:S04]  /*0b80*/  BSSY.RECONVERGENT B1, `(.L_x_13) ;  /* 0x000000b000017945 */ /* 0x000fe80003800200 */
[----:B------:R-:W-:Y:S05]  /*0b90*/  @P1 BRA `(.L_x_14) ;  /* 0x0000000000241947 */ /* 0x000fea0003800000 */
[----:B------:R-:W1:Y:S01]  /*0ba0*/  S2UR UR5, SR_CgaCtaId ;  /* 0x00000000000579c3 */ /* 0x000e620000008800 */
[----:B------:R-:W-:-:S07]  /*0bb0*/  UMOV UR4, 0x400 ;  /* 0x0000040000047882 */ /* 0x000fce0000000000 */
[----:B0-----:R-:W0:Y:S01]  /*0bc0*/  LDC.64 R4, c[0x0][0x388] ;  /* 0x0000e200ff047b82 */ /* 0x001e220000000a00 */
[----:B-1----:R-:W-:-:S06]  /*0bd0*/  ULEA UR4, UR5, UR4, 0x18 ;  /* 0x0000000405047291 */ /* 0x002fcc000f8ec0ff */
[----:B------:R-:W-:Y:S01]  /*0be0*/  IMAD.U32 R6, RZ, RZ, UR4 ;  /* 0x00000004ff067e24 */ /* 0x000fe2000f8e00ff */
[----:B0-----:R-:W-:-:S04]  /*0bf0*/  LEA R4, P0, R7, R4, 0x2 ;  /* 0x0000000407047211 */ /* 0x001fc800078010ff */
[----:B------:R-:W0:Y:S01]  /*0c00*/  LDS R11, [R6] ;  /* 0x00000000060b7984 */ /* 0x000e220000000800 */
[----:B------:R-:W-:-:S05]  /*0c10*/  LEA.HI.X R5, R7, R5, R0, 0x2, P0 ;  /* 0x0000000507057211 */ /* 0x000fca00000f1400 */
[----:B0-----:R1:W-:Y:S03]  /*0c20*/  STG.E desc[UR10][R4.64], R11 ;  /* 0x0000000b04007986 */ /* 0x0013e6000c10190a */
.L_x_14:
[----:B------:R-:W-:Y:S05]  /*0c30*/  BSYNC.RECONVERGENT B1 ;  /* 0x0000000000017941 */ /* 0x000fea0003800200 */
.L_x_13:
[----:B------:R-:W-:-:S04]  /*0c40*/  IADD3 R7, P0, PT, R7, 0x1, RZ ;  /* 0x0000000107077810 */ /* 0x000fc80007f1e0ff */
[----:B------:R-:W-:Y:S02]  /*0c50*/  IADD3.X R0, PT, PT, RZ, R0, RZ, P0, !PT ;  /* 0x00000000ff007210 */ /* 0x000fe400007fe4ff */
[----:B------:R-:W-:-:S04]  /*0c60*/  ISETP.NE.U32.AND P0, PT, R7, UR6, PT ;  /* 0x0000000607007c0c */ /* 0x000fc8000bf05070 */
[----:B------:R-:W-:-:S13]  /*0c70*/  ISETP.NE.AND.EX P0, PT, R0, UR7, PT, P0 ;  /* 0x0000000700007c0c */ /* 0x000fda000bf05300 */
[----:B------:R-:W-:Y:S05]  /*0c80*/  @P0 BRA `(.L_x_15) ;  /* 0xfffffff400480947 */ /* 0x000fea000383ffff */
[----:B------:R-:W-:Y:S05]  /*0c90*/  EXIT ;  /* 0x000000000000794d */ /* 0x000fea0003800000 */
.L_x_16:
[----:B------:R-:W-:-:S00]  /*0ca0*/  BRA `(.L_x_16) ;  /* 0xfffffffc00fc7947 */ /* 0x000fc0000383ffff */
[----:B------:R-:W-:-:S00]  /*0cb0*/  NOP ;  /* 0x0000000000007918 */ /* 0x000fc00000000000 */
        /* <DEDUP_REMOVED lines=12> */
.L_x_17:


//--------------------- .nv.shared._Z18sumMatrixRowSharedIfEvPT_S1_ --------------------------
	.section	.nv.shared._Z18sumMatrixRowSharedIfEvPT_S1_,"aw",@nobits
	.sectionflags	@""
	.align	4
.nv.shared._Z18sumMatrixRowSharedIfEvPT_S1_:
	.zero		1536


//--------------------- .nv.shared.reserved.0     --------------------------
	.section	.nv.shared.reserved.0,"aw",@nobits
	.weak		__nv_reservedSMEM_offset_0_alias
	.size		__nv_reservedSMEM_offset_0_alias, 0, 64
	.other		__nv_reservedSMEM_offset_0_alias,@"STO_CUDA_RESERVED_SHARED STV_DEFAULT"
__nv_reservedSMEM_offset_0_alias:
	.zero		0
	.zero		64


//--------------------- .nv.constant0._Z18sumMatrixRowSharedIfEvPT_S1_ --------------------------
	.section	.nv.constant0._Z18sumMatrixRowSharedIfEvPT_S1_,"a",@progbits
	.sectionflags	@""
	.align	4
.nv.constant0._Z18sumMatrixRowSharedIfEvPT_S1_:
	.zero		912


//--------------------- SYMBOLS --------------------------

	.type		.nv.reservedSmem.offset0,@object
	.size		.nv.reservedSmem.offset0,0x4
	.type		.nv.reservedSmem.cap,@object
	.size		.nv.reservedSmem.cap,0x4
